	.headerflags	@"EF_CUDA_TEXMODE_UNIFIED EF_CUDA_64BIT_ADDRESS EF_CUDA_ACCELERATORS EF_CUDA_SM90 EF_CUDA_VIRTUAL_SM(EF_CUDA_SM90)"
	.elftype	@"ET_EXEC"


//--------------------- .nv.info                  --------------------------
	.section	.nv.info,"",@"SHT_CUDA_INFO"
	.align	4


	//----- nvinfo : EIATTR_REGCOUNT
	.align		4
        /*0000*/ 	.byte	0x04, 0x2f
        /*0002*/ 	.short	(.L_1 - .L_0)
	.align		4
.L_0:
        /*0004*/ 	.word	index@(triton_poi_fused_convolution_mul_sigmoid_silu_17)
        /*0008*/ 	.word	0x00000010


	//----- nvinfo : EIATTR_MIN_STACK_SIZE
	.align		4
.L_1:
        /*000c*/ 	.byte	0x04, 0x12
        /*000e*/ 	.short	(.L_3 - .L_2)
	.align		4
.L_2:
        /*0010*/ 	.word	index@(triton_poi_fused_convolution_mul_sigmoid_silu_17)
        /*0014*/ 	.word	0x00000000


	//----- nvinfo : EIATTR_FRAME_SIZE
	.align		4
.L_3:
        /*0018*/ 	.byte	0x04, 0x11
        /*001a*/ 	.short	(.L_5 - .L_4)
	.align		4
.L_4:
        /*001c*/ 	.word	index@(triton_poi_fused_convolution_mul_sigmoid_silu_17)
        /*0020*/ 	.word	0x00000000


	//----- nvinfo : EIATTR_MIN_STACK_SIZE
	.align		4
.L_5:
        /*0024*/ 	.byte	0x04, 0x12
        /*0026*/ 	.short	(.L_7 - .L_6)
	.align		4
.L_6:
        /*0028*/ 	.word	index@(triton_poi_fused_convolution_mul_sigmoid_silu_17)
        /*002c*/ 	.word	0x00000000
.L_7:


//--------------------- .nv.info.triton_poi_fused_convolution_mul_sigmoid_silu_17 --------------------------
	.section	.nv.info.triton_poi_fused_convolution_mul_sigmoid_silu_17,"",@"SHT_CUDA_INFO"
	.sectionflags	@""
	.align	4


	//----- nvinfo : EIATTR_CUDA_API_VERSION
	.align		4
        /*0000*/ 	.byte	0x04, 0x37
        /*0002*/ 	.short	(.L_9 - .L_8)
.L_8:
        /*0004*/ 	.word	0x0000007c


	//----- nvinfo : EIATTR_KPARAM_INFO
	.align		4
.L_9:
        /*0008*/ 	.byte	0x04, 0x17
        /*000a*/ 	.short	(.L_11 - .L_10)
.L_10:
        /*000c*/ 	.word	0x00000000
        /*0010*/ 	.short	0x0003
        /*0012*/ 	.short	0x0018
        /*0014*/ 	.byte	0x00, 0xf0, 0x11, 0x00


	//----- nvinfo : EIATTR_KPARAM_INFO
	.align		4
.L_11:
        /*0018*/ 	.byte	0x04, 0x17
        /*001a*/ 	.short	(.L_13 - .L_12)
.L_12:
        /*001c*/ 	.word	0x00000000
        /*0020*/ 	.short	0x0002
        /*0022*/ 	.short	0x0010
        /*0024*/ 	.byte	0x00, 0xf4, 0x21, 0x00


	//----- nvinfo : EIATTR_KPARAM_INFO
	.align		4
.L_13:
        /*0028*/ 	.byte	0x04, 0x17
        /*002a*/ 	.short	(.L_15 - .L_14)
.L_14:
        /*002c*/ 	.word	0x00000000
        /*0030*/ 	.short	0x0001
        /*0032*/ 	.short	0x0008
        /*0034*/ 	.byte	0x00, 0xf4, 0x21, 0x00


	//----- nvinfo : EIATTR_KPARAM_INFO
	.align		4
.L_15:
        /*0038*/ 	.byte	0x04, 0x17
        /*003a*/ 	.short	(.L_17 - .L_16)
.L_16:
        /*003c*/ 	.word	0x00000000
        /*0040*/ 	.short	0x0000
        /*0042*/ 	.short	0x0000
        /*0044*/ 	.byte	0x00, 0xf4, 0x21, 0x00


	//----- nvinfo : EIATTR_SPARSE_MMA_MASK
	.align		4
.L_17:
        /*0048*/ 	.byte	0x03, 0x50
        /*004a*/ 	.short	0x0000


	//----- nvinfo : EIATTR_MAXREG_COUNT
	.align		4
        /*004c*/ 	.byte	0x03, 0x1b
        /*004e*/ 	.short	0x00ff


	//----- nvinfo : EIATTR_EXIT_INSTR_OFFSETS
	.align		4
        /*0050*/ 	.byte	0x04, 0x1c
        /*0052*/ 	.short	(.L_19 - .L_18)


	//   ....[0]....
.L_18:
        /*0054*/ 	.word	0x00000340


	//   ....[1]....
        /*0058*/ 	.word	0x00000360


	//----- nvinfo : EIATTR_REQNTID
	.align		4
.L_19:
        /*005c*/ 	.byte	0x04, 0x10
        /*005e*/ 	.short	(.L_21 - .L_20)
.L_20:
        /*0060*/ 	.word	0x00000080
        /*0064*/ 	.word	0x00000001
        /*0068*/ 	.word	0x00000001


	//----- nvinfo : EIATTR_CBANK_PARAM_SIZE
	.align		4
.L_21:
        /*006c*/ 	.byte	0x03, 0x19
        /*006e*/ 	.short	0x001c


	//----- nvinfo : EIATTR_PARAM_CBANK
	.align		4
        /*0070*/ 	.byte	0x04, 0x0a
        /*0072*/ 	.short	(.L_23 - .L_22)
	.align		4
.L_22:
        /*0074*/ 	.word	index@(.nv.constant0.triton_poi_fused_convolution_mul_sigmoid_silu_17)
        /*0078*/ 	.short	0x0210
        /*007a*/ 	.short	0x001c


	//----- nvinfo : EIATTR_SW_WAR
	.align		4
.L_23:
        /*007c*/ 	.byte	0x04, 0x36
        /*007e*/ 	.short	(.L_25 - .L_24)
.L_24:
        /*0080*/ 	.word	0x00000008
.L_25:


//--------------------- .nv.callgraph             --------------------------
	.section	.nv.callgraph,"",@"SHT_CUDA_CALLGRAPH"
	.align	4
	.sectionentsize	8
	.align		4
        /*0000*/ 	.word	0x00000000
	.align		4
        /*0004*/ 	.word	0xffffffff
	.align		4
        /*0008*/ 	.word	0x00000000
	.align		4
        /*000c*/ 	.word	0xfffffffe
	.align		4
        /*0010*/ 	.word	0x00000000
	.align		4
        /*0014*/ 	.word	0xfffffffd
	.align		4
        /*0018*/ 	.word	0x00000000
	.align		4
        /*001c*/ 	.word	0xfffffffc


//--------------------- .text.triton_poi_fused_convolution_mul_sigmoid_silu_17 --------------------------
	.section	.text.triton_poi_fused_convolution_mul_sigmoid_silu_17,"ax",@progbits
	.align	128
        .global         triton_poi_fused_convolution_mul_sigmoid_silu_17
        .type           triton_poi_fused_convolution_mul_sigmoid_silu_17,@function
        .size           triton_poi_fused_convolution_mul_sigmoid_silu_17,(.L_x_1 - triton_poi_fused_convolution_mul_sigmoid_silu_17)
        .other          triton_poi_fused_convolution_mul_sigmoid_silu_17,@"STO_CUDA_ENTRY STV_DEFAULT"
triton_poi_fused_convolution_mul_sigmoid_silu_17:
.text.triton_poi_fused_convolution_mul_sigmoid_silu_17:
[----:B------:R-:W0:Y:S02]  /*0000*/  LDC R1, c[0x0][0x28] ;  /* 0x00000a00ff017b82 */ /* 0x000e240000000800 */
[----:B------:R-:W1:Y:S01]  /*0010*/  S2R R0, SR_TID.X ;  /* 0x0000000000007919 */ /* 0x000e620000002100 */
[----:B------:R-:W2:Y:S01]  /*0020*/  LDC.64 R2, c[0x0][0x210] ;  /* 0x00008400ff027b82 */ /* 0x000ea20000000a00 */
[----:B------:R-:W-:Y:S01]  /*0030*/  ULDC.64 UR4, c[0x0][0x208] ;  /* 0x0000820000047ab9 */ /* 0x000fe20000000a00 */
[----:B------:R-:W3:Y:S06]  /*0040*/  S2R R9, SR_CTAID.X ;  /* 0x0000000000097919 */ /* 0x000eec0000002500 */
[----:B------:R-:W4:Y:S08]  /*0050*/  LDC.64 R4, c[0x0][0x218] ;  /* 0x00008600ff047b82 */ /* 0x000f300000000a00 */
[----:B------:R-:W5:Y:S01]  /*0060*/  LDC.64 R6, c[0x0][0x220] ;  /* 0x00008800ff067b82 */ /* 0x000f620000000a00 */
[----:B-1----:R-:W-:-:S02]  /*0070*/  LOP3.LUT R0, R0, 0x7f, RZ, 0xc0, !PT ;  /* 0x0000007f00007812 */ /* 0x002fc400078ec0ff */
[----:B---3--:R-:W-:Y:S02]  /*0080*/  SHF.R.S32.HI R8, RZ, 0x18, R9 ;  /* 0x00000018ff087819 */ /* 0x008fe40000011409 */
[----:B------:R-:W-:Y:S02]  /*0090*/  LEA R9, R9, R0, 0x7 ;  /* 0x0000000009097211 */ /* 0x000fe400078e38ff */
[----:B------:R-:W-:Y:S02]  /*00a0*/  SGXT R0, R8, 0x1 ;  /* 0x000000010800781a */ /* 0x000fe40000000200 */
[C---:B------:R-:W-:Y:S01]  /*00b0*/  ISETP.GE.AND P0, PT, R9.reuse, 0x400, PT ;  /* 0x000004000900780c */ /* 0x040fe20003f06270 */
[----:B--2---:R-:W-:Y:S01]  /*00c0*/  IMAD.WIDE R2, R9, 0x4, R2 ;  /* 0x0000000409027825 */ /* 0x004fe200078e0202 */
[----:B------:R-:W-:-:S03]  /*00d0*/  LEA.HI R0, R0, R9, RZ, 0x8 ;  /* 0x0000000900007211 */ /* 0x000fc600078f40ff */
[----:B----4-:R-:W-:Y:S01]  /*00e0*/  IMAD.WIDE R4, R9, 0x4, R4 ;  /* 0x0000000409047825 */ /* 0x010fe200078e0204 */
[----:B------:R-:W-:-:S04]  /*00f0*/  LOP3.LUT R0, R0, 0xffffff00, RZ, 0xc0, !PT ;  /* 0xffffff0000007812 */ /* 0x000fc800078ec0ff */
[----:B------:R-:W-:Y:S01]  /*0100*/  IADD3 R11, R9, -R0, RZ ;  /* 0x80000000090b7210 */ /* 0x000fe20007ffe0ff */
[----:B------:R-:W-:Y:S01]  /*0110*/  HFMA2.MMA R0, -RZ, RZ, 0, 0 ;  /* 0x00000000ff007435 */ /* 0x000fe200000001ff */
[----:B------:R-:W-:-:S03]  /*0120*/  CS2R R8, SRZ ;  /* 0x0000000000087805 */ /* 0x000fc6000001ff00 */
[----:B-----5:R-:W-:-:S03]  /*0130*/  IMAD.WIDE R6, R11, 0x4, R6 ;  /* 0x000000040b067825 */ /* 0x020fc600078e0206 */
[----:B------:R-:W2:Y:S04]  /*0140*/  @!P0 LDG.E R8, desc[UR4][R4.64] ;  /* 0x0000000404088981 */ /* 0x000ea8000c1e1900 */
[----:B------:R-:W3:Y:S04]  /*0150*/  @!P0 LDG.E R0, desc[UR4][R2.64] ;  /* 0x0000000402008981 */ /* 0x000ee8000c1e1900 */
[----:B------:R1:W3:Y:S02]  /*0160*/  @!P0 LDG.E.EL R9, desc[UR4][R6.64] ;  /* 0x0000000406098981 */ /* 0x0002e4000c2e1900 */
[----:B-1----:R-:W-:Y:S01]  /*0170*/  MOV R7, 0x3e800000 ;  /* 0x3e80000000077802 */ /* 0x002fe20000000f00 */
[----:B--2---:R-:W-:-:S04]  /*0180*/  FADD R10, RZ, -R8 ;  /* 0x80000008ff0a7221 */ /* 0x004fc80000000000 */
[----:B------:R-:W-:Y:S01]  /*0190*/  FMUL R10, R10, 1.4426950216293334961 ;  /* 0x3fb8aa3b0a0a7820 */ /* 0x000fe20000400000 */
[----:B---3--:R-:W-:-:S04]  /*01a0*/  FADD R13, R9, R0 ;  /* 0x00000000090d7221 */ /* 0x008fc80000000000 */
[----:B------:R-:W-:Y:S01]  /*01b0*/  FSETP.GEU.AND P2, PT, R10, -126, PT ;  /* 0xc2fc00000a00780b */ /* 0x000fe20003f4e000 */
[----:B------:R-:W-:Y:S01]  /*01c0*/  FADD R0, RZ, -R13 ;  /* 0x8000000dff007221 */ /* 0x000fe20000000000 */
[----:B------:R1:W-:Y:S03]  /*01d0*/  @!P0 STG.E desc[UR4][R2.64], R13 ;  /* 0x0000000d02008986 */ /* 0x0003e6000c101904 */
[----:B------:R-:W-:-:S05]  /*01e0*/  FMUL R0, R0, 1.4426950216293334961 ;  /* 0x3fb8aa3b00007820 */ /* 0x000fca0000400000 */
[----:B------:R-:W-:-:S03]  /*01f0*/  FSETP.GEU.AND P1, PT, R0, -126, PT ;  /* 0xc2fc00000000780b */ /* 0x000fc60003f2e000 */
[----:B------:R-:W-:-:S04]  /*0200*/  @!P2 FMUL R10, R10, 0.5 ;  /* 0x3f0000000a0aa820 */ /* 0x000fc80000400000 */
[----:B------:R-:W2:Y:S06]  /*0210*/  MUFU.EX2 R9, R10 ;  /* 0x0000000a00097308 */ /* 0x000eac0000000800 */
[----:B------:R-:W-:-:S04]  /*0220*/  @!P1 FMUL R0, R0, 0.5 ;  /* 0x3f00000000009820 */ /* 0x000fc80000400000 */
[----:B------:R-:W3:Y:S01]  /*0230*/  MUFU.EX2 R6, R0 ;  /* 0x0000000000067308 */ /* 0x000ee20000000800 */
[----:B--2---:R-:W-:-:S04]  /*0240*/  @!P2 FMUL R9, R9, R9 ;  /* 0x000000090909a220 */ /* 0x004fc80000400000 */
[----:B------:R-:W-:-:S05]  /*0250*/  FADD R9, R9, 1 ;  /* 0x3f80000009097421 */ /* 0x000fca0000000000 */
[----:B------:R-:W-:Y:S01]  /*0260*/  FSETP.GT.AND P2, PT, R9, 8.50705917302346158658e+37, PT ;  /* 0x7e8000000900780b */ /* 0x000fe20003f44000 */
[----:B---3--:R-:W-:-:S03]  /*0270*/  @!P1 FMUL R6, R6, R6 ;  /* 0x0000000606069220 */ /* 0x008fc60000400000 */
[----:B------:R-:W-:Y:S01]  /*0280*/  FSEL R0, R7, 1, P2 ;  /* 0x3f80000007007808 */ /* 0x000fe20001000000 */
[----:B------:R-:W-:-:S05]  /*0290*/  FADD R6, R6, 1 ;  /* 0x3f80000006067421 */ /* 0x000fca0000000000 */
[----:B------:R-:W-:-:S03]  /*02a0*/  FSETP.GT.AND P1, PT, R6, 8.50705917302346158658e+37, PT ;  /* 0x7e8000000600780b */ /* 0x000fc60003f24000 */
[----:B------:R-:W-:Y:S01]  /*02b0*/  @P2 FMUL R9, R9, 0.25 ;  /* 0x3e80000009092820 */ /* 0x000fe20000400000 */
[----:B------:R-:W-:-:S05]  /*02c0*/  FSEL R7, R7, 1, P1 ;  /* 0x3f80000007077808 */ /* 0x000fca0000800000 */
[----:B------:R-:W2:Y:S04]  /*02d0*/  MUFU.RCP R9, R9 ;  /* 0x0000000900097308 */ /* 0x000ea80000001000 */
[----:B------:R-:W-:-:S06]  /*02e0*/  @P1 FMUL R6, R6, 0.25 ;  /* 0x3e80000006061820 */ /* 0x000fcc0000400000 */
[----:B------:R-:W3:Y:S01]  /*02f0*/  MUFU.RCP R6, R6 ;  /* 0x0000000600067308 */ /* 0x000ee20000001000 */
[----:B--2---:R-:W-:-:S04]  /*0300*/  FMUL R11, R9, R0 ;  /* 0x00000000090b7220 */ /* 0x004fc80000400000 */
[----:B------:R-:W-:Y:S01]  /*0310*/  FMUL R8, R11, R8 ;  /* 0x000000080b087220 */ /* 0x000fe20000400000 */
[----:B---3--:R-:W-:-:S04]  /*0320*/  FMUL R7, R6, R7 ;  /* 0x0000000706077220 */ /* 0x008fc80000400000 */
[----:B------:R-:W-:Y:S01]  /*0330*/  FMUL R7, R7, R8 ;  /* 0x0000000807077220 */ /* 0x000fe20000400000 */
[----:B-1----:R-:W-:Y:S06]  /*0340*/  @P0 EXIT ;  /* 0x000000000000094d */ /* 0x002fec0003800000 */
[----:B------:R-:W-:Y:S01]  /*0350*/  STG.E desc[UR4][R4.64], R7 ;  /* 0x0000000704007986 */ /* 0x000fe2000c101904 */
[----:B------:R-:W-:Y:S05]  /*0360*/  EXIT ;  /* 0x000000000000794d */ /* 0x000fea0003800000 */
.L_x_0:
[----:B------:R-:W-:-:S00]  /*0370*/  BRA `(.L_x_0) ;  /* 0xfffffffc00fc7947 */ /* 0x000fc0000383ffff */
[----:B------:R-:W-:-:S00]  /*0380*/  NOP ;  /* 0x0000000000007918 */ /* 0x000fc00000000000 */
[----:B------:R-:W-:-:S00]  /*0390*/  NOP ;  /* 0x0000000000007918 */ /* 0x000fc00000000000 */
[----:B------:R-:W-:-:S00]  /*03a0*/  NOP ;  /* 0x0000000000007918 */ /* 0x000fc00000000000 */
[----:B------:R-:W-:-:S00]  /*03b0*/  NOP ;  /* 0x0000000000007918 */ /* 0x000fc00000000000 */
[----:B------:R-:W-:-:S00]  /*03c0*/  NOP ;  /* 0x0000000000007918 */ /* 0x000fc00000000000 */
[----:B------:R-:W-:-:S00]  /*03d0*/  NOP ;  /* 0x0000000000007918 */ /* 0x000fc00000000000 */
[----:B------:R-:W-:-:S00]  /*03e0*/  NOP ;  /* 0x0000000000007918 */ /* 0x000fc00000000000 */
[----:B------:R-:W-:-:S00]  /*03f0*/  NOP ;  /* 0x0000000000007918 */ /* 0x000fc00000000000 */
.L_x_1:


//--------------------- .nv.constant0.triton_poi_fused_convolution_mul_sigmoid_silu_17 --------------------------
	.section	.nv.constant0.triton_poi_fused_convolution_mul_sigmoid_silu_17,"a",@progbits
	.sectionflags	@""
	.align	4
.nv.constant0.triton_poi_fused_convolution_mul_sigmoid_silu_17:
	.zero		556
